//
// Generated by NVIDIA NVVM Compiler
//
// Compiler Build ID: CL-36424714
// Cuda compilation tools, release 13.0, V13.0.88
// Based on NVVM 20.0.0
//

.version 9.0
.target sm_100
.address_size 64

	// .globl	_Z6squarePf

.visible .entry _Z6squarePf(
	.param .u64 .ptr .align 1 _Z6squarePf_param_0
)
{
	.reg .b32 	%r<5>;
	.reg .b32 	%f<3>;
	.reg .b64 	%rd<5>;

	ld.param.u64 	%rd1, [_Z6squarePf_param_0];
	cvta.to.global.u64 	%rd2, %rd1;
	mov.u32 	%r1, %ctaid.x;
	mov.u32 	%r2, %ntid.x;
	mov.u32 	%r3, %tid.x;
	mad.lo.s32 	%r4, %r1, %r2, %r3;
	mul.wide.s32 	%rd3, %r4, 4;
	add.s64 	%rd4, %rd2, %rd3;
	ld.global.f32 	%f1, [%rd4];
	mul.f32 	%f2, %f1, %f1;
	st.global.f32 	[%rd4], %f2;
	ret;

}


// ===== COMPILED SASS (sm_100) =====

	.target	sm_100

	.elftype	@"ET_EXEC"


//--------------------- .note.nv.tkinfo           --------------------------
	.section	.note.nv.tkinfo,"",@"SHT_NOTE"
	.sectionflags	@"SHF_NOTE_NV_TKINFO"
	.tkinfo
        /*0018*/ 	.word	0x00000002
        /*0030*/ 	.string	""
        /*0030*/ 	.string	"ptxas"
        /*0030*/ 	.string	"Cuda compilation tools, release 13.0, V13.0.88"
        /*0030*/ 	.string	"Build cuda_13.0.r13.0/compiler.36424714_0"
        /*0030*/ 	.string	"-arch sm_100 -m 64 "



//--------------------- .note.nv.cuinfo           --------------------------
	.section	.note.nv.cuinfo,"",@"SHT_NOTE"
	.sectionflags	@"SHF_NOTE_NV_CUINFO"
        /*0018*/ 	.short	0x0002
        /*001a*/ 	.short	0x0064
        /*001c*/ 	.short	0x0082
	.zero		2


//--------------------- .nv.info                  --------------------------
	.section	.nv.info,"",@"SHT_CUDA_INFO"
	.align	4


	//----- nvinfo : EIATTR_REGCOUNT
	.align		4
        /*0000*/ 	.byte	0x04, 0x2f
        /*0002*/ 	.short	(.L_1 - .L_0)
	.align		4
.L_0:
        /*0004*/ 	.word	index@(_Z6squarePf)
        /*0008*/ 	.word	0x00000008


	//----- nvinfo : EIATTR_FRAME_SIZE
	.align		4
.L_1:
        /*000c*/ 	.byte	0x04, 0x11
        /*000e*/ 	.short	(.L_3 - .L_2)
	.align		4
.L_2:
        /*0010*/ 	.word	index@(_Z6squarePf)
        /*0014*/ 	.word	0x00000000


	//----- nvinfo : EIATTR_MIN_STACK_SIZE
	.align		4
.L_3:
        /*0018*/ 	.byte	0x04, 0x12
        /*001a*/ 	.short	(.L_5 - .L_4)
	.align		4
.L_4:
        /*001c*/ 	.word	index@(_Z6squarePf)
        /*0020*/ 	.word	0x00000000
.L_5:


//--------------------- .nv.compat                --------------------------
	.section	.nv.compat,"",@"SHT_CUDA_COMPAT_INFO"
	.align	4
        /*0000*/ 	.byte	0x02, 0x09, 0x00, 0x00, 0x02, 0x02, 0x01, 0x00, 0x02, 0x05, 0x05, 0x00, 0x03, 0x07, 0x01, 0x01
        /*0010*/ 	.byte	0x02, 0x03, 0x00, 0x00, 0x02, 0x06, 0x01, 0x00, 0x04, 0x0b, 0x08, 0x00, 0x09, 0x00, 0x00, 0x00
        /*0020*/ 	.byte	0x00, 0x00, 0x00, 0x00


//--------------------- .nv.info._Z6squarePf      --------------------------
	.section	.nv.info._Z6squarePf,"",@"SHT_CUDA_INFO"
	.sectionflags	@""
	.align	4


	//----- nvinfo : EIATTR_CUDA_API_VERSION
	.align		4
        /*0000*/ 	.byte	0x04, 0x37
        /*0002*/ 	.short	(.L_7 - .L_6)
.L_6:
        /*0004*/ 	.word	0x00000082


	//----- nvinfo : EIATTR_KPARAM_INFO
	.align		4
.L_7:
        /*0008*/ 	.byte	0x04, 0x17
        /*000a*/ 	.short	(.L_9 - .L_8)
.L_8:
        /*000c*/ 	.word	0x00000000
        /*0010*/ 	.short	0x0000
        /*0012*/ 	.short	0x0000
        /*0014*/ 	.byte	0x00, 0xf5, 0x21, 0x00


	//----- nvinfo : EIATTR_SPARSE_MMA_MASK
	.align		4
.L_9:
        /*0018*/ 	.byte	0x03, 0x50
        /*001a*/ 	.short	0x0000


	//----- nvinfo : EIATTR_MAXREG_COUNT
	.align		4
        /*001c*/ 	.byte	0x03, 0x1b
        /*001e*/ 	.short	0x00ff


	//----- nvinfo : EIATTR_MERCURY_ISA_VERSION
	.align		4
        /*0020*/ 	.byte	0x03, 0x5f
        /*0022*/ 	.short	0x0101


	//----- nvinfo : EIATTR_VRC_CTA_INIT_COUNT
	.align		4
        /*0024*/ 	.byte	0x02, 0x4a
	.zero		1
	.zero		1


	//----- nvinfo : EIATTR_EXIT_INSTR_OFFSETS
	.align		4
        /*0028*/ 	.byte	0x04, 0x1c
        /*002a*/ 	.short	(.L_11 - .L_10)


	//   ....[0]....
.L_10:
        /*002c*/ 	.word	0x000000b0


	//----- nvinfo : EIATTR_CBANK_PARAM_SIZE
	.align		4
.L_11:
        /*0030*/ 	.byte	0x03, 0x19
        /*0032*/ 	.short	0x0008


	//----- nvinfo : EIATTR_PARAM_CBANK
	.align		4
        /*0034*/ 	.byte	0x04, 0x0a
        /*0036*/ 	.short	(.L_13 - .L_12)
	.align		4
.L_12:
        /*0038*/ 	.word	index@(.nv.constant0._Z6squarePf)
        /*003c*/ 	.short	0x0380
        /*003e*/ 	.short	0x0008


	//----- nvinfo : EIATTR_SW_WAR
	.align		4
.L_13:
        /*0040*/ 	.byte	0x04, 0x36
        /*0042*/ 	.short	(.L_15 - .L_14)
.L_14:
        /*0044*/ 	.word	0x00000008
.L_15:


//--------------------- .nv.callgraph             --------------------------
	.section	.nv.callgraph,"",@"SHT_CUDA_CALLGRAPH"
	.align	4
	.sectionentsize	8
	.align		4
        /*0000*/ 	.word	0x00000000
	.align		4
        /*0004*/ 	.word	0xffffffff
	.align		4
        /*0008*/ 	.word	0x00000000
	.align		4
        /*000c*/ 	.word	0xfffffffe
	.align		4
        /*0010*/ 	.word	0x00000000
	.align		4
        /*0014*/ 	.word	0xfffffffd
	.align		4
        /*0018*/ 	.word	0x00000000
	.align		4
        /*001c*/ 	.word	0xfffffffc


//--------------------- .text._Z6squarePf         --------------------------
	.section	.text._Z6squarePf,"ax",@progbits
	.align	128
        .global         _Z6squarePf
        .type           _Z6squarePf,@function
        .size           _Z6squarePf,(.L_x_1 - _Z6squarePf)
        .other          _Z6squarePf,@"STO_CUDA_ENTRY STV_DEFAULT"
_Z6squarePf:
.text._Z6squarePf:
[----:B------:R-:W-:Y:S01]  /*0000*/  LDC R1, c[0x0][0x37c] ;  /* 0x0000df00ff017b82 */ /* 0x000fe20000000800 */
[----:B------:R-:W0:Y:S07]  /*0010*/  S2R R0, SR_TID.X ;  /* 0x0000000000007919 */ /* 0x000e2e0000002100 */
[----:B------:R-:W0:Y:S01]  /*0020*/  S2UR UR6, SR_CTAID.X ;  /* 0x00000000000679c3 */ /* 0x000e220000002500 */
[----:B------:R-:W1:Y:S07]  /*0030*/  LDCU.64 UR4, c[0x0][0x358] ;  /* 0x00006b00ff0477ac */ /* 0x000e6e0008000a00 */
[----:B------:R-:W0:Y:S08]  /*0040*/  LDC R5, c[0x0][0x360] ;  /* 0x0000d800ff057b82 */ /* 0x000e300000000800 */
[----:B------:R-:W2:Y:S01]  /*0050*/  LDC.64 R2, c[0x0][0x380] ;  /* 0x0000e000ff027b82 */ /* 0x000ea20000000a00 */
[----:B0-----:R-:W-:-:S04]  /*0060*/  IMAD R5, R5, UR6, R0 ;  /* 0x0000000605057c24 */ /* 0x001fc8000f8e0200 */
[----:B--2---:R-:W-:-:S05]  /*0070*/  IMAD.WIDE R2, R5, 0x4, R2 ;  /* 0x0000000405027825 */ /* 0x004fca00078e0202 */
[----:B-1----:R-:W2:Y:S02]  /*0080*/  LDG.E R0, desc[UR4][R2.64] ;  /* 0x0000000402007981 */ /* 0x002ea4000c1e1900 */
[----:B--2---:R-:W-:-:S05]  /*0090*/  FMUL R5, R0, R0 ;  /* 0x0000000000057220 */ /* 0x004fca0000400000 */
[----:B------:R-:W-:Y:S01]  /*00a0*/  STG.E desc[UR4][R2.64], R5 ;  /* 0x0000000502007986 */ /* 0x000fe2000c101904 */
[----:B------:R-:W-:Y:S05]  /*00b0*/  EXIT ;  /* 0x000000000000794d */ /* 0x000fea0003800000 */
.L_x_0:
[----:B------:R-:W-:-:S00]  /*00c0*/  BRA `(.L_x_0) ;  /* 0xfffffffc00fc7947 */ /* 0x000fc0000383ffff */
[----:B------:R-:W-:-:S00]  /*00d0*/  NOP ;  /* 0x0000000000007918 */ /* 0x000fc00000000000 */
        /* <DEDUP_REMOVED lines=10> */
.L_x_1:


//--------------------- .nv.shared.reserved.0     --------------------------
	.section	.nv.shared.reserved.0,"aw",@nobits
	.weak		__nv_reservedSMEM_offset_0_alias
	.size		__nv_reservedSMEM_offset_0_alias, 0, 64
	.other		__nv_reservedSMEM_offset_0_alias,@"STO_CUDA_RESERVED_SHARED STV_DEFAULT"
__nv_reservedSMEM_offset_0_alias:
	.zero		0
	.zero		64


//--------------------- .nv.constant0._Z6squarePf --------------------------
	.section	.nv.constant0._Z6squarePf,"a",@progbits
	.sectionflags	@""
	.align	4
.nv.constant0._Z6squarePf:
	.zero		904


//--------------------- SYMBOLS --------------------------

	.type		.nv.reservedSmem.offset0,@object
	.size		.nv.reservedSmem.offset0,0x4
